//
// Generated by NVIDIA NVVM Compiler
//
// Compiler Build ID: CL-36424714
// Cuda compilation tools, release 13.0, V13.0.88
// Based on NVVM 20.0.0
//

.version 9.0
.target sm_100
.address_size 64

	// .globl	_Z3mulijjPj
// _ZZ10mul_reduceijjPjE5sdata has been demoted

.visible .entry _Z3mulijjPj(
	.param .u32 _Z3mulijjPj_param_0,
	.param .u32 _Z3mulijjPj_param_1,
	.param .u32 _Z3mulijjPj_param_2,
	.param .u64 .ptr .align 1 _Z3mulijjPj_param_3
)
{
	.reg .pred 	%p<6>;
	.reg .b32 	%r<86>;
	.reg .b64 	%rd<5>;

	ld.param.u32 	%r28, [_Z3mulijjPj_param_0];
	ld.param.u32 	%r25, [_Z3mulijjPj_param_1];
	ld.param.u32 	%r26, [_Z3mulijjPj_param_2];
	ld.param.u64 	%rd1, [_Z3mulijjPj_param_3];
	mov.u32 	%r29, %tid.x;
	mov.u32 	%r30, %ctaid.x;
	mov.u32 	%r31, %ntid.x;
	mad.lo.s32 	%r1, %r30, %r31, %r29;
	shl.b32 	%r83, %r1, 4;
	add.s32 	%r32, %r83, 16;
	min.s32 	%r3, %r28, %r32;
	setp.ge.s32 	%p1, %r83, %r3;
	mov.b32 	%r85, 0;
	@%p1 bra 	$L__BB0_8;
	and.b32  	%r4, %r3, 3;
	sub.s32 	%r35, %r83, %r3;
	setp.gt.u32 	%p2, %r35, -4;
	mov.b32 	%r85, 0;
	@%p2 bra 	$L__BB0_5;
	add.s32 	%r77, %r83, 1;
	add.s32 	%r37, %r83, %r4;
	sub.s32 	%r76, %r37, %r3;
	mov.b32 	%r85, 0;
$L__BB0_3:
	add.s32 	%r38, %r77, -1;
	and.b32  	%r39, %r25, 31;
	shf.l.wrap.b32 	%r40, %r38, %r38, %r39;
	add.s32 	%r41, %r40, %r25;
	xor.b32  	%r42, %r41, %r25;
	and.b32  	%r43, %r26, 31;
	shf.l.wrap.b32 	%r44, %r38, %r38, %r43;
	add.s32 	%r45, %r44, %r26;
	xor.b32  	%r46, %r45, %r26;
	mad.lo.s32 	%r47, %r42, %r46, %r85;
	add.s32 	%r48, %r77, 2;
	shf.l.wrap.b32 	%r49, %r77, %r77, %r39;
	add.s32 	%r50, %r49, %r25;
	xor.b32  	%r51, %r50, %r25;
	shf.l.wrap.b32 	%r52, %r77, %r77, %r43;
	add.s32 	%r53, %r52, %r26;
	xor.b32  	%r54, %r53, %r26;
	mad.lo.s32 	%r55, %r51, %r54, %r47;
	add.s32 	%r56, %r77, 1;
	shf.l.wrap.b32 	%r57, %r56, %r56, %r39;
	add.s32 	%r58, %r57, %r25;
	xor.b32  	%r59, %r58, %r25;
	shf.l.wrap.b32 	%r60, %r56, %r56, %r43;
	add.s32 	%r61, %r60, %r26;
	xor.b32  	%r62, %r61, %r26;
	mad.lo.s32 	%r63, %r59, %r62, %r55;
	shf.l.wrap.b32 	%r64, %r48, %r48, %r39;
	add.s32 	%r65, %r64, %r25;
	xor.b32  	%r66, %r65, %r25;
	shf.l.wrap.b32 	%r67, %r48, %r48, %r43;
	add.s32 	%r68, %r67, %r26;
	xor.b32  	%r69, %r68, %r26;
	mad.lo.s32 	%r85, %r66, %r69, %r63;
	add.s32 	%r77, %r77, 4;
	add.s32 	%r76, %r76, 4;
	setp.ne.s32 	%p3, %r76, 0;
	@%p3 bra 	$L__BB0_3;
	add.s32 	%r83, %r77, -1;
$L__BB0_5:
	setp.eq.s32 	%p4, %r4, 0;
	@%p4 bra 	$L__BB0_8;
	neg.s32 	%r82, %r4;
$L__BB0_7:
	.pragma "nounroll";
	shf.l.wrap.b32 	%r70, %r83, %r83, %r25;
	add.s32 	%r71, %r70, %r25;
	xor.b32  	%r72, %r71, %r25;
	shf.l.wrap.b32 	%r73, %r83, %r83, %r26;
	add.s32 	%r74, %r73, %r26;
	xor.b32  	%r75, %r74, %r26;
	mad.lo.s32 	%r85, %r72, %r75, %r85;
	add.s32 	%r83, %r83, 1;
	add.s32 	%r82, %r82, 1;
	setp.ne.s32 	%p5, %r82, 0;
	@%p5 bra 	$L__BB0_7;
$L__BB0_8:
	cvta.to.global.u64 	%rd2, %rd1;
	mul.wide.s32 	%rd3, %r1, 4;
	add.s64 	%rd4, %rd2, %rd3;
	st.global.u32 	[%rd4], %r85;
	ret;

}
	// .globl	_Z10mul_reduceijjPj
.visible .entry _Z10mul_reduceijjPj(
	.param .u32 _Z10mul_reduceijjPj_param_0,
	.param .u32 _Z10mul_reduceijjPj_param_1,
	.param .u32 _Z10mul_reduceijjPj_param_2,
	.param .u64 .ptr .align 1 _Z10mul_reduceijjPj_param_3
)
{
	.reg .pred 	%p<10>;
	.reg .b32 	%r<91>;
	.reg .b64 	%rd<5>;
	// demoted variable
	.shared .align 4 .b8 _ZZ10mul_reduceijjPjE5sdata[1024];
	ld.param.u32 	%r27, [_Z10mul_reduceijjPj_param_0];
	ld.param.u32 	%r25, [_Z10mul_reduceijjPj_param_1];
	ld.param.u32 	%r26, [_Z10mul_reduceijjPj_param_2];
	ld.param.u64 	%rd1, [_Z10mul_reduceijjPj_param_3];
	mov.u32 	%r1, %tid.x;
	mov.u32 	%r2, %ctaid.x;
	mov.u32 	%r90, %ntid.x;
	mad.lo.s32 	%r28, %r2, %r90, %r1;
	shl.b32 	%r4, %r28, 4;
	add.s32 	%r29, %r4, 16;
	min.s32 	%r5, %r27, %r29;
	shl.b32 	%r30, %r1, 2;
	mov.u32 	%r31, _ZZ10mul_reduceijjPjE5sdata;
	add.s32 	%r6, %r31, %r30;
	mov.b32 	%r32, 0;
	st.shared.u32 	[%r6], %r32;
	setp.ge.s32 	%p1, %r4, %r5;
	@%p1 bra 	$L__BB1_8;
	and.b32  	%r7, %r5, 3;
	setp.eq.s32 	%p2, %r7, 0;
	mov.b32 	%r89, 0;
	mov.u32 	%r85, %r4;
	@%p2 bra 	$L__BB1_4;
	neg.s32 	%r81, %r7;
	mov.b32 	%r89, 0;
	mov.u32 	%r85, %r4;
$L__BB1_3:
	.pragma "nounroll";
	shf.l.wrap.b32 	%r36, %r85, %r85, %r25;
	add.s32 	%r37, %r36, %r25;
	xor.b32  	%r38, %r37, %r25;
	shf.l.wrap.b32 	%r39, %r85, %r85, %r26;
	add.s32 	%r40, %r39, %r26;
	xor.b32  	%r41, %r40, %r26;
	mad.lo.s32 	%r89, %r38, %r41, %r89;
	add.s32 	%r85, %r85, 1;
	add.s32 	%r81, %r81, 1;
	setp.ne.s32 	%p3, %r81, 0;
	@%p3 bra 	$L__BB1_3;
$L__BB1_4:
	sub.s32 	%r42, %r4, %r5;
	setp.gt.u32 	%p4, %r42, -4;
	@%p4 bra 	$L__BB1_7;
	and.b32  	%r43, %r25, 31;
$L__BB1_6:
	shf.l.wrap.b32 	%r44, %r85, %r85, %r43;
	add.s32 	%r45, %r44, %r25;
	xor.b32  	%r46, %r45, %r25;
	and.b32  	%r47, %r26, 31;
	shf.l.wrap.b32 	%r48, %r85, %r85, %r47;
	add.s32 	%r49, %r48, %r26;
	xor.b32  	%r50, %r49, %r26;
	mad.lo.s32 	%r51, %r46, %r50, %r89;
	add.s32 	%r52, %r85, 1;
	shf.l.wrap.b32 	%r53, %r52, %r52, %r43;
	add.s32 	%r54, %r53, %r25;
	xor.b32  	%r55, %r54, %r25;
	shf.l.wrap.b32 	%r56, %r52, %r52, %r47;
	add.s32 	%r57, %r56, %r26;
	xor.b32  	%r58, %r57, %r26;
	mad.lo.s32 	%r59, %r55, %r58, %r51;
	add.s32 	%r60, %r85, 2;
	shf.l.wrap.b32 	%r61, %r60, %r60, %r43;
	add.s32 	%r62, %r61, %r25;
	xor.b32  	%r63, %r62, %r25;
	shf.l.wrap.b32 	%r64, %r60, %r60, %r47;
	add.s32 	%r65, %r64, %r26;
	xor.b32  	%r66, %r65, %r26;
	mad.lo.s32 	%r67, %r63, %r66, %r59;
	add.s32 	%r68, %r85, 3;
	shf.l.wrap.b32 	%r69, %r68, %r68, %r43;
	add.s32 	%r70, %r69, %r25;
	xor.b32  	%r71, %r70, %r25;
	shf.l.wrap.b32 	%r72, %r68, %r68, %r47;
	add.s32 	%r73, %r72, %r26;
	xor.b32  	%r74, %r73, %r26;
	mad.lo.s32 	%r89, %r71, %r74, %r67;
	add.s32 	%r85, %r85, 4;
	setp.ne.s32 	%p5, %r85, %r5;
	@%p5 bra 	$L__BB1_6;
$L__BB1_7:
	st.shared.u32 	[%r6], %r89;
$L__BB1_8:
	bar.sync 	0;
	setp.lt.u32 	%p6, %r90, 2;
	@%p6 bra 	$L__BB1_12;
$L__BB1_9:
	shr.u32 	%r24, %r90, 1;
	setp.ge.u32 	%p7, %r1, %r24;
	@%p7 bra 	$L__BB1_11;
	shl.b32 	%r75, %r24, 2;
	add.s32 	%r76, %r6, %r75;
	ld.shared.u32 	%r77, [%r76];
	ld.shared.u32 	%r78, [%r6];
	add.s32 	%r79, %r78, %r77;
	st.shared.u32 	[%r6], %r79;
$L__BB1_11:
	bar.sync 	0;
	setp.gt.u32 	%p8, %r90, 3;
	mov.u32 	%r90, %r24;
	@%p8 bra 	$L__BB1_9;
$L__BB1_12:
	setp.ne.s32 	%p9, %r1, 0;
	@%p9 bra 	$L__BB1_14;
	ld.shared.u32 	%r80, [_ZZ10mul_reduceijjPjE5sdata];
	cvta.to.global.u64 	%rd2, %rd1;
	mul.wide.u32 	%rd3, %r2, 4;
	add.s64 	%rd4, %rd2, %rd3;
	st.global.u32 	[%rd4], %r80;
$L__BB1_14:
	ret;

}


// ===== COMPILED SASS (sm_100) =====

	.target	sm_100

	.elftype	@"ET_EXEC"


//--------------------- .note.nv.tkinfo           --------------------------
	.section	.note.nv.tkinfo,"",@"SHT_NOTE"
	.sectionflags	@"SHF_NOTE_NV_TKINFO"
	.tkinfo
        /*0018*/ 	.word	0x00000002
        /*0030*/ 	.string	""
        /*0030*/ 	.string	"ptxas"
        /*0030*/ 	.string	"Cuda compilation tools, release 13.0, V13.0.88"
        /*0030*/ 	.string	"Build cuda_13.0.r13.0/compiler.36424714_0"
        /*0030*/ 	.string	"-arch sm_100 -m 64 "



//--------------------- .note.nv.cuinfo           --------------------------
	.section	.note.nv.cuinfo,"",@"SHT_NOTE"
	.sectionflags	@"SHF_NOTE_NV_CUINFO"
        /*0018*/ 	.short	0x0002
        /*001a*/ 	.short	0x0064
        /*001c*/ 	.short	0x0082
	.zero		2


//--------------------- .nv.info                  --------------------------
	.section	.nv.info,"",@"SHT_CUDA_INFO"
	.align	4


	//----- nvinfo : EIATTR_REGCOUNT
	.align		4
        /*0000*/ 	.byte	0x04, 0x2f
        /*0002*/ 	.short	(.L_1 - .L_0)
	.align		4
.L_0:
        /*0004*/ 	.word	index@(_Z3mulijjPj)
        /*0008*/ 	.word	0x00000013


	//----- nvinfo : EIATTR_FRAME_SIZE
	.align		4
.L_1:
        /*000c*/ 	.byte	0x04, 0x11
        /*000e*/ 	.short	(.L_3 - .L_2)
	.align		4
.L_2:
        /*0010*/ 	.word	index@(_Z3mulijjPj)
        /*0014*/ 	.word	0x00000000


	//----- nvinfo : EIATTR_REGCOUNT
	.align		4
.L_3:
        /*0018*/ 	.byte	0x04, 0x2f
        /*001a*/ 	.short	(.L_5 - .L_4)
	.align		4
.L_4:
        /*001c*/ 	.word	index@(_Z10mul_reduceijjPj)
        /*0020*/ 	.word	0x00000017


	//----- nvinfo : EIATTR_FRAME_SIZE
	.align		4
.L_5:
        /*0024*/ 	.byte	0x04, 0x11
        /*0026*/ 	.short	(.L_7 - .L_6)
	.align		4
.L_6:
        /*0028*/ 	.word	index@(_Z10mul_reduceijjPj)
        /*002c*/ 	.word	0x00000000


	//----- nvinfo : EIATTR_MIN_STACK_SIZE
	.align		4
.L_7:
        /*0030*/ 	.byte	0x04, 0x12
        /*0032*/ 	.short	(.L_9 - .L_8)
	.align		4
.L_8:
        /*0034*/ 	.word	index@(_Z10mul_reduceijjPj)
        /*0038*/ 	.word	0x00000000


	//----- nvinfo : EIATTR_MIN_STACK_SIZE
	.align		4
.L_9:
        /*003c*/ 	.byte	0x04, 0x12
        /*003e*/ 	.short	(.L_11 - .L_10)
	.align		4
.L_10:
        /*0040*/ 	.word	index@(_Z3mulijjPj)
        /*0044*/ 	.word	0x00000000
.L_11:


//--------------------- .nv.compat                --------------------------
	.section	.nv.compat,"",@"SHT_CUDA_COMPAT_INFO"
	.align	4
        /*0000*/ 	.byte	0x02, 0x09, 0x00, 0x00, 0x02, 0x02, 0x01, 0x00, 0x02, 0x05, 0x05, 0x00, 0x03, 0x07, 0x01, 0x01
        /*0010*/ 	.byte	0x02, 0x03, 0x00, 0x00, 0x02, 0x06, 0x01, 0x00, 0x04, 0x0b, 0x08, 0x00, 0x09, 0x00, 0x00, 0x00
        /*0020*/ 	.byte	0x00, 0x00, 0x00, 0x00


//--------------------- .nv.info._Z10mul_reduceijjPj --------------------------
	.section	.nv.info._Z10mul_reduceijjPj,"",@"SHT_CUDA_INFO"
	.sectionflags	@""
	.align	4


	//----- nvinfo : EIATTR_CUDA_API_VERSION
	.align		4
        /*0000*/ 	.byte	0x04, 0x37
        /*0002*/ 	.short	(.L_13 - .L_12)
.L_12:
        /*0004*/ 	.word	0x00000082


	//----- nvinfo : EIATTR_KPARAM_INFO
	.align		4
.L_13:
        /*0008*/ 	.byte	0x04, 0x17
        /*000a*/ 	.short	(.L_15 - .L_14)
.L_14:
        /*000c*/ 	.word	0x00000000
        /*0010*/ 	.short	0x0003
        /*0012*/ 	.short	0x0010
        /*0014*/ 	.byte	0x00, 0xf5, 0x21, 0x00


	//----- nvinfo : EIATTR_KPARAM_INFO
	.align		4
.L_15:
        /*0018*/ 	.byte	0x04, 0x17
        /*001a*/ 	.short	(.L_17 - .L_16)
.L_16:
        /*001c*/ 	.word	0x00000000
        /*0020*/ 	.short	0x0002
        /*0022*/ 	.short	0x0008
        /*0024*/ 	.byte	0x00, 0xf0, 0x11, 0x00


	//----- nvinfo : EIATTR_KPARAM_INFO
	.align		4
.L_17:
        /*0028*/ 	.byte	0x04, 0x17
        /*002a*/ 	.short	(.L_19 - .L_18)
.L_18:
        /*002c*/ 	.word	0x00000000
        /*0030*/ 	.short	0x0001
        /*0032*/ 	.short	0x0004
        /*0034*/ 	.byte	0x00, 0xf0, 0x11, 0x00


	//----- nvinfo : EIATTR_KPARAM_INFO
	.align		4
.L_19:
        /*0038*/ 	.byte	0x04, 0x17
        /*003a*/ 	.short	(.L_21 - .L_20)
.L_20:
        /*003c*/ 	.word	0x00000000
        /*0040*/ 	.short	0x0000
        /*0042*/ 	.short	0x0000
        /*0044*/ 	.byte	0x00, 0xf0, 0x11, 0x00


	//----- nvinfo : EIATTR_SPARSE_MMA_MASK
	.align		4
.L_21:
        /*0048*/ 	.byte	0x03, 0x50
        /*004a*/ 	.short	0x0000


	//----- nvinfo : EIATTR_MAXREG_COUNT
	.align		4
        /*004c*/ 	.byte	0x03, 0x1b
        /*004e*/ 	.short	0x00ff


	//----- nvinfo : EIATTR_NUM_BARRIERS
	.align		4
        /*0050*/ 	.byte	0x02, 0x4c
        /*0052*/ 	.byte	0x01
	.zero		1


	//----- nvinfo : EIATTR_MERCURY_ISA_VERSION
	.align		4
        /*0054*/ 	.byte	0x03, 0x5f
        /*0056*/ 	.short	0x0101


	//----- nvinfo : EIATTR_VRC_CTA_INIT_COUNT
	.align		4
        /*0058*/ 	.byte	0x02, 0x4a
	.zero		1
	.zero		1


	//----- nvinfo : EIATTR_EXIT_INSTR_OFFSETS
	.align		4
        /*005c*/ 	.byte	0x04, 0x1c
        /*005e*/ 	.short	(.L_23 - .L_22)


	//   ....[0]....
.L_22:
        /*0060*/ 	.word	0x00000610


	//   ....[1]....
        /*0064*/ 	.word	0x000006a0


	//----- nvinfo : EIATTR_CRS_STACK_SIZE
	.align		4
.L_23:
        /*0068*/ 	.byte	0x04, 0x1e
        /*006a*/ 	.short	(.L_25 - .L_24)
.L_24:
        /*006c*/ 	.word	0x00000000


	//----- nvinfo : EIATTR_CBANK_PARAM_SIZE
	.align		4
.L_25:
        /*0070*/ 	.byte	0x03, 0x19
        /*0072*/ 	.short	0x0018


	//----- nvinfo : EIATTR_PARAM_CBANK
	.align		4
        /*0074*/ 	.byte	0x04, 0x0a
        /*0076*/ 	.short	(.L_27 - .L_26)
	.align		4
.L_26:
        /*0078*/ 	.word	index@(.nv.constant0._Z10mul_reduceijjPj)
        /*007c*/ 	.short	0x0380
        /*007e*/ 	.short	0x0018


	//----- nvinfo : EIATTR_SW_WAR
	.align		4
.L_27:
        /*0080*/ 	.byte	0x04, 0x36
        /*0082*/ 	.short	(.L_29 - .L_28)
.L_28:
        /*0084*/ 	.word	0x00000008
.L_29:


//--------------------- .nv.info._Z3mulijjPj      --------------------------
	.section	.nv.info._Z3mulijjPj,"",@"SHT_CUDA_INFO"
	.sectionflags	@""
	.align	4


	//----- nvinfo : EIATTR_CUDA_API_VERSION
	.align		4
        /*0000*/ 	.byte	0x04, 0x37
        /*0002*/ 	.short	(.L_31 - .L_30)
.L_30:
        /*0004*/ 	.word	0x00000082


	//----- nvinfo : EIATTR_KPARAM_INFO
	.align		4
.L_31:
        /*0008*/ 	.byte	0x04, 0x17
        /*000a*/ 	.short	(.L_33 - .L_32)
.L_32:
        /*000c*/ 	.word	0x00000000
        /*0010*/ 	.short	0x0003
        /*0012*/ 	.short	0x0010
        /*0014*/ 	.byte	0x00, 0xf5, 0x21, 0x00


	//----- nvinfo : EIATTR_KPARAM_INFO
	.align		4
.L_33:
        /*0018*/ 	.byte	0x04, 0x17
        /*001a*/ 	.short	(.L_35 - .L_34)
.L_34:
        /*001c*/ 	.word	0x00000000
        /*0020*/ 	.short	0x0002
        /*0022*/ 	.short	0x0008
        /*0024*/ 	.byte	0x00, 0xf0, 0x11, 0x00


	//----- nvinfo : EIATTR_KPARAM_INFO
	.align		4
.L_35:
        /*0028*/ 	.byte	0x04, 0x17
        /*002a*/ 	.short	(.L_37 - .L_36)
.L_36:
        /*002c*/ 	.word	0x00000000
        /*0030*/ 	.short	0x0001
        /*0032*/ 	.short	0x0004
        /*0034*/ 	.byte	0x00, 0xf0, 0x11, 0x00


	//----- nvinfo : EIATTR_KPARAM_INFO
	.align		4
.L_37:
        /*0038*/ 	.byte	0x04, 0x17
        /*003a*/ 	.short	(.L_39 - .L_38)
.L_38:
        /*003c*/ 	.word	0x00000000
        /*0040*/ 	.short	0x0000
        /*0042*/ 	.short	0x0000
        /*0044*/ 	.byte	0x00, 0xf0, 0x11, 0x00


	//----- nvinfo : EIATTR_SPARSE_MMA_MASK
	.align		4
.L_39:
        /*0048*/ 	.byte	0x03, 0x50
        /*004a*/ 	.short	0x0000


	//----- nvinfo : EIATTR_MAXREG_COUNT
	.align		4
        /*004c*/ 	.byte	0x03, 0x1b
        /*004e*/ 	.short	0x00ff


	//----- nvinfo : EIATTR_MERCURY_ISA_VERSION
	.align		4
        /*0050*/ 	.byte	0x03, 0x5f
        /*0052*/ 	.short	0x0101


	//----- nvinfo : EIATTR_VRC_CTA_INIT_COUNT
	.align		4
        /*0054*/ 	.byte	0x02, 0x4a
	.zero		1
	.zero		1


	//----- nvinfo : EIATTR_EXIT_INSTR_OFFSETS
	.align		4
        /*0058*/ 	.byte	0x04, 0x1c
        /*005a*/ 	.short	(.L_41 - .L_40)


	//   ....[0]....
.L_40:
        /*005c*/ 	.word	0x00000560


	//----- nvinfo : EIATTR_CRS_STACK_SIZE
	.align		4
.L_41:
        /*0060*/ 	.byte	0x04, 0x1e
        /*0062*/ 	.short	(.L_43 - .L_42)
.L_42:
        /*0064*/ 	.word	0x00000000


	//----- nvinfo : EIATTR_CBANK_PARAM_SIZE
	.align		4
.L_43:
        /*0068*/ 	.byte	0x03, 0x19
        /*006a*/ 	.short	0x0018


	//----- nvinfo : EIATTR_PARAM_CBANK
	.align		4
        /*006c*/ 	.byte	0x04, 0x0a
        /*006e*/ 	.short	(.L_45 - .L_44)
	.align		4
.L_44:
        /*0070*/ 	.word	index@(.nv.constant0._Z3mulijjPj)
        /*0074*/ 	.short	0x0380
        /*0076*/ 	.short	0x0018


	//----- nvinfo : EIATTR_SW_WAR
	.align		4
.L_45:
        /*0078*/ 	.byte	0x04, 0x36
        /*007a*/ 	.short	(.L_47 - .L_46)
.L_46:
        /*007c*/ 	.word	0x00000008
.L_47:


//--------------------- .nv.callgraph             --------------------------
	.section	.nv.callgraph,"",@"SHT_CUDA_CALLGRAPH"
	.align	4
	.sectionentsize	8
	.align		4
        /*0000*/ 	.word	0x00000000
	.align		4
        /*0004*/ 	.word	0xffffffff
	.align		4
        /*0008*/ 	.word	0x00000000
	.align		4
        /*000c*/ 	.word	0xfffffffe
	.align		4
        /*0010*/ 	.word	0x00000000
	.align		4
        /*0014*/ 	.word	0xfffffffd
	.align		4
        /*0018*/ 	.word	0x00000000
	.align		4
        /*001c*/ 	.word	0xfffffffc


//--------------------- .text._Z10mul_reduceijjPj --------------------------
	.section	.text._Z10mul_reduceijjPj,"ax",@progbits
	.align	128
        .global         _Z10mul_reduceijjPj
        .type           _Z10mul_reduceijjPj,@function
        .size           _Z10mul_reduceijjPj,(.L_x_19 - _Z10mul_reduceijjPj)
        .other          _Z10mul_reduceijjPj,@"STO_CUDA_ENTRY STV_DEFAULT"
_Z10mul_reduceijjPj:
.text._Z10mul_reduceijjPj:
[----:B------:R-:W-:Y:S01]  /*0000*/  LDC R1, c[0x0][0x37c] ;  /* 0x0000df00ff017b82 */ /* 0x000fe20000000800 */
[----:B------:R-:W0:Y:S07]  /*0010*/  S2R R3, SR_TID.X ;  /* 0x0000000000037919 */ /* 0x000e2e0000002100 */
[----:B------:R-:W1:Y:S01]  /*0020*/  S2UR UR5, SR_CgaCtaId ;  /* 0x00000000000579c3 */ /* 0x000e620000008800 */
[----:B------:R-:W2:Y:S01]  /*0030*/  LDCU UR6, c[0x0][0x360] ;  /* 0x00006c00ff0677ac */ /* 0x000ea20008000800 */
[----:B------:R-:W-:Y:S01]  /*0040*/  BSSY.RECONVERGENT B0, `(.L_x_0) ;  /* 0x000004d000007945 */ /* 0x000fe20003800200 */
[----:B------:R-:W3:Y:S01]  /*0050*/  S2R R0, SR_CTAID.X ;  /* 0x0000000000007919 */ /* 0x000ee20000002500 */
[----:B------:R-:W-:-:S04]  /*0060*/  UMOV UR4, 0x400 ;  /* 0x0000040000047882 */ /* 0x000fc80000000000 */
[----:B------:R-:W4:Y:S01]  /*0070*/  LDC R6, c[0x0][0x380] ;  /* 0x0000e000ff067b82 */ /* 0x000f220000000800 */
[----:B--2---:R-:W-:Y:S01]  /*0080*/  IMAD.U32 R5, RZ, RZ, UR6 ;  /* 0x00000006ff057e24 */ /* 0x004fe2000f8e00ff */
[----:B-1----:R-:W-:-:S06]  /*0090*/  ULEA UR4, UR5, UR4, 0x18 ;  /* 0x0000000405047291 */ /* 0x002fcc000f8ec0ff */
[----:B0-----:R-:W-:Y:S01]  /*00a0*/  LEA R2, R3, UR4, 0x2 ;  /* 0x0000000403027c11 */ /* 0x001fe2000f8e10ff */
[----:B---3--:R-:W-:-:S04]  /*00b0*/  IMAD R4, R0, UR6, R3 ;  /* 0x0000000600047c24 */ /* 0x008fc8000f8e0203 */
[----:B------:R0:W-:Y:S01]  /*00c0*/  STS [R2], RZ ;  /* 0x000000ff02007388 */ /* 0x0001e20000000800 */
[----:B------:R-:W-:-:S05]  /*00d0*/  IMAD.SHL.U32 R7, R4, 0x10, RZ ;  /* 0x0000001004077824 */ /* 0x000fca00078e00ff */
[----:B----4-:R-:W-:-:S04]  /*00e0*/  VIADDMNMX R4, R7, 0x10, R6, PT ;  /* 0x0000001007047846 */ /* 0x010fc80003800106 */
[----:B------:R-:W-:-:S13]  /*00f0*/  ISETP.GE.AND P0, PT, R7, R4, PT ;  /* 0x000000040700720c */ /* 0x000fda0003f06270 */
[----:B0-----:R-:W-:Y:S05]  /*0100*/  @P0 BRA `(.L_x_1) ;  /* 0x0000000400000947 */ /* 0x001fea0003800000 */
[----:B------:R-:W-:Y:S01]  /*0110*/  LOP3.LUT P1, R6, R4, 0x3, RZ, 0xc0, !PT ;  /* 0x0000000304067812 */ /* 0x000fe2000782c0ff */
[----:B------:R-:W-:Y:S01]  /*0120*/  IMAD.IADD R8, R7, 0x1, -R4 ;  /* 0x0000000107087824 */ /* 0x000fe200078e0a04 */
[----:B------:R-:W-:Y:S01]  /*0130*/  BSSY.RECONVERGENT B1, `(.L_x_2) ;  /* 0x0000013000017945 */ /* 0x000fe20003800200 */
[----:B------:R-:W-:-:S03]  /*0140*/  IMAD.MOV.U32 R11, RZ, RZ, RZ ;  /* 0x000000ffff0b7224 */ /* 0x000fc600078e00ff */
[----:B------:R-:W-:-:S07]  /*0150*/  ISETP.GT.U32.AND P0, PT, R8, -0x4, PT ;  /* 0xfffffffc0800780c */ /* 0x000fce0003f04070 */
[----:B------:R-:W-:Y:S06]  /*0160*/  @!P1 BRA `(.L_x_3) ;  /* 0x00000000003c9947 */ /* 0x000fec0003800000 */
[----:B------:R-:W0:Y:S01]  /*0170*/  LDC R13, c[0x0][0x384] ;  /* 0x0000e100ff0d7b82 */ /* 0x000e220000000800 */
[----:B------:R-:W-:Y:S02]  /*0180*/  IMAD.MOV R6, RZ, RZ, -R6 ;  /* 0x000000ffff067224 */ /* 0x000fe400078e0a06 */
[----:B------:R-:W-:-:S05]  /*0190*/  IMAD.MOV.U32 R11, RZ, RZ, RZ ;  /* 0x000000ffff0b7224 */ /* 0x000fca00078e00ff */
[----:B------:R-:W1:Y:S02]  /*01a0*/  LDC R10, c[0x0][0x388] ;  /* 0x0000e200ff0a7b82 */ /* 0x000e640000000800 */
.L_x_4:
[----:B------:R-:W-:Y:S01]  /*01b0*/  VIADD R6, R6, 0x1 ;  /* 0x0000000106067836 */ /* 0x000fe20000000000 */
[C-C-:B0-----:R-:W-:Y:S02]  /*01c0*/  SHF.L.W.U32.HI R8, R7.reuse, R13, R7.reuse ;  /* 0x0000000d07087219 */ /* 0x141fe40000010e07 */
[C---:B-1----:R-:W-:Y:S01]  /*01d0*/  SHF.L.W.U32.HI R9, R7.reuse, R10, R7 ;  /* 0x0000000a07097219 */ /* 0x042fe20000010e07 */
[----:B------:R-:W-:Y:S01]  /*01e0*/  VIADD R7, R7, 0x1 ;  /* 0x0000000107077836 */ /* 0x000fe20000000000 */
[----:B------:R-:W-:Y:S01]  /*01f0*/  ISETP.NE.AND P1, PT, R6, RZ, PT ;  /* 0x000000ff0600720c */ /* 0x000fe20003f25270 */
[----:B------:R-:W-:Y:S02]  /*0200*/  IMAD.IADD R8, R8, 0x1, R13 ;  /* 0x0000000108087824 */ /* 0x000fe400078e020d */
[----:B------:R-:W-:-:S03]  /*0210*/  IMAD.IADD R9, R9, 0x1, R10 ;  /* 0x0000000109097824 */ /* 0x000fc600078e020a */
[----:B------:R-:W-:Y:S02]  /*0220*/  LOP3.LUT R8, R8, R13, RZ, 0x3c, !PT ;  /* 0x0000000d08087212 */ /* 0x000fe400078e3cff */
[----:B------:R-:W-:-:S05]  /*0230*/  LOP3.LUT R9, R9, R10, RZ, 0x3c, !PT ;  /* 0x0000000a09097212 */ /* 0x000fca00078e3cff */
[----:B------:R-:W-:Y:S01]  /*0240*/  IMAD R11, R8, R9, R11 ;  /* 0x00000009080b7224 */ /* 0x000fe200078e020b */
[----:B------:R-:W-:Y:S06]  /*0250*/  @P1 BRA `(.L_x_4) ;  /* 0xfffffffc00d41947 */ /* 0x000fec000383ffff */
.L_x_3:
[----:B------:R-:W-:Y:S05]  /*0260*/  BSYNC.RECONVERGENT B1 ;  /* 0x0000000000017941 */ /* 0x000fea0003800200 */
.L_x_2:
[----:B------:R-:W-:Y:S04]  /*0270*/  BSSY.RECONVERGENT B1, `(.L_x_5) ;  /* 0x0000028000017945 */ /* 0x000fe80003800200 */
[----:B------:R-:W-:Y:S05]  /*0280*/  @P0 BRA `(.L_x_6) ;  /* 0x0000000000980947 */ /* 0x000fea0003800000 */
[----:B------:R-:W0:Y:S08]  /*0290*/  LDC R8, c[0x0][0x384] ;  /* 0x0000e100ff087b82 */ /* 0x000e300000000800 */
[----:B------:R-:W1:Y:S01]  /*02a0*/  LDC R9, c[0x0][0x388] ;  /* 0x0000e200ff097b82 */ /* 0x000e620000000800 */
[----:B0-----:R-:W-:Y:S02]  /*02b0*/  LOP3.LUT R10, R8, 0x1f, RZ, 0xc0, !PT ;  /* 0x0000001f080a7812 */ /* 0x001fe400078ec0ff */
[----:B-1----:R-:W-:-:S07]  /*02c0*/  LOP3.LUT R6, R9, 0x1f, RZ, 0xc0, !PT ;  /* 0x0000001f09067812 */ /* 0x002fce00078ec0ff */
.L_x_7:
[C-C-:B------:R-:W-:Y:S01]  /*02d0*/  SHF.L.W.U32.HI R13, R7.reuse, R10, R7.reuse ;  /* 0x0000000a070d7219 */ /* 0x140fe20000010e07 */
[C---:B------:R-:W-:Y:S01]  /*02e0*/  VIADD R17, R7.reuse, 0x1 ;  /* 0x0000000107117836 */ /* 0x040fe20000000000 */
[CC--:B------:R-:W-:Y:S01]  /*02f0*/  SHF.L.W.U32.HI R12, R7.reuse, R6.reuse, R7 ;  /* 0x00000006070c7219 */ /* 0x0c0fe20000010e07 */
[----:B------:R-:W-:Y:S02]  /*0300*/  VIADD R15, R7, 0x2 ;  /* 0x00000002070f7836 */ /* 0x000fe40000000000 */
[----:B------:R-:W-:Y:S02]  /*0310*/  IMAD.IADD R13, R13, 0x1, R8 ;  /* 0x000000010d0d7824 */ /* 0x000fe400078e0208 */
[----:B------:R-:W-:Y:S01]  /*0320*/  IMAD.IADD R14, R12, 0x1, R9 ;  /* 0x000000010c0e7824 */ /* 0x000fe200078e0209 */
[----:B------:R-:W-:Y:S01]  /*0330*/  SHF.L.W.U32.HI R16, R15, R6, R15 ;  /* 0x000000060f107219 */ /* 0x000fe20000010e0f */
[----:B------:R-:W-:Y:S01]  /*0340*/  VIADD R19, R7, 0x3 ;  /* 0x0000000307137836 */ /* 0x000fe20000000000 */
[----:B------:R-:W-:Y:S01]  /*0350*/  LOP3.LUT R12, R13, R8, RZ, 0x3c, !PT ;  /* 0x000000080d0c7212 */ /* 0x000fe200078e3cff */
[----:B------:R-:W-:Y:S01]  /*0360*/  VIADD R7, R7, 0x4 ;  /* 0x0000000407077836 */ /* 0x000fe20000000000 */
[----:B------:R-:W-:Y:S01]  /*0370*/  LOP3.LUT R14, R14, R9, RZ, 0x3c, !PT ;  /* 0x000000090e0e7212 */ /* 0x000fe200078e3cff */
[----:B------:R-:W-:Y:S01]  /*0380*/  IMAD.IADD R18, R16, 0x1, R9 ;  /* 0x0000000110127824 */ /* 0x000fe200078e0209 */
[----:B------:R-:W-:-:S02]  /*0390*/  SHF.L.W.U32.HI R13, R17, R10, R17 ;  /* 0x0000000a110d7219 */ /* 0x000fc40000010e11 */
[----:B------:R-:W-:Y:S01]  /*03a0*/  SHF.L.W.U32.HI R20, R19, R6, R19 ;  /* 0x0000000613147219 */ /* 0x000fe20000010e13 */
[----:B------:R-:W-:Y:S01]  /*03b0*/  IMAD R11, R12, R14, R11 ;  /* 0x0000000e0c0b7224 */ /* 0x000fe200078e020b */
[----:B------:R-:W-:Y:S01]  /*03c0*/  SHF.L.W.U32.HI R12, R17, R6, R17 ;  /* 0x00000006110c7219 */ /* 0x000fe20000010e11 */
[--C-:B------:R-:W-:Y:S01]  /*03d0*/  IMAD.IADD R13, R13, 0x1, R8.reuse ;  /* 0x000000010d0d7824 */ /* 0x100fe200078e0208 */
[-C--:B------:R-:W-:Y:S01]  /*03e0*/  SHF.L.W.U32.HI R17, R15, R10.reuse, R15 ;  /* 0x0000000a0f117219 */ /* 0x080fe20000010e0f */
[----:B------:R-:W-:Y:S01]  /*03f0*/  IMAD.IADD R20, R20, 0x1, R9 ;  /* 0x0000000114147824 */ /* 0x000fe200078e0209 */
[----:B------:R-:W-:Y:S01]  /*0400*/  SHF.L.W.U32.HI R15, R19, R10, R19 ;  /* 0x0000000a130f7219 */ /* 0x000fe20000010e13 */
[----:B------:R-:W-:Y:S01]  /*0410*/  IMAD.IADD R14, R12, 0x1, R9 ;  /* 0x000000010c0e7824 */ /* 0x000fe200078e0209 */
[----:B------:R-:W-:Y:S01]  /*0420*/  ISETP.NE.AND P0, PT, R7, R4, PT ;  /* 0x000000040700720c */ /* 0x000fe20003f05270 */
[--C-:B------:R-:W-:Y:S01]  /*0430*/  IMAD.IADD R17, R17, 0x1, R8.reuse ;  /* 0x0000000111117824 */ /* 0x100fe200078e0208 */
[----:B------:R-:W-:Y:S01]  /*0440*/  LOP3.LUT R12, R13, R8, RZ, 0x3c, !PT ;  /* 0x000000080d0c7212 */ /* 0x000fe200078e3cff */
[----:B------:R-:W-:Y:S01]  /*0450*/  IMAD.IADD R15, R15, 0x1, R8 ;  /* 0x000000010f0f7824 */ /* 0x000fe200078e0208 */
[----:B------:R-:W-:-:S02]  /*0460*/  LOP3.LUT R14, R14, R9, RZ, 0x3c, !PT ;  /* 0x000000090e0e7212 */ /* 0x000fc400078e3cff */
[----:B------:R-:W-:Y:S02]  /*0470*/  LOP3.LUT R16, R17, R8, RZ, 0x3c, !PT ;  /* 0x0000000811107212 */ /* 0x000fe400078e3cff */
[-C--:B------:R-:W-:Y:S01]  /*0480*/  LOP3.LUT R18, R18, R9.reuse, RZ, 0x3c, !PT ;  /* 0x0000000912127212 */ /* 0x080fe200078e3cff */
[----:B------:R-:W-:Y:S01]  /*0490*/  IMAD R11, R12, R14, R11 ;  /* 0x0000000e0c0b7224 */ /* 0x000fe200078e020b */
[----:B------:R-:W-:Y:S02]  /*04a0*/  LOP3.LUT R12, R15, R8, RZ, 0x3c, !PT ;  /* 0x000000080f0c7212 */ /* 0x000fe400078e3cff */
[----:B------:R-:W-:Y:S01]  /*04b0*/  LOP3.LUT R20, R20, R9, RZ, 0x3c, !PT ;  /* 0x0000000914147212 */ /* 0x000fe200078e3cff */
[----:B------:R-:W-:-:S04]  /*04c0*/  IMAD R11, R16, R18, R11 ;  /* 0x00000012100b7224 */ /* 0x000fc800078e020b */
[----:B------:R-:W-:Y:S01]  /*04d0*/  IMAD R11, R12, R20, R11 ;  /* 0x000000140c0b7224 */ /* 0x000fe200078e020b */
[----:B------:R-:W-:Y:S06]  /*04e0*/  @P0 BRA `(.L_x_7) ;  /* 0xfffffffc00780947 */ /* 0x000fec000383ffff */
.L_x_6:
[----:B------:R-:W-:Y:S05]  /*04f0*/  BSYNC.RECONVERGENT B1 ;  /* 0x0000000000017941 */ /* 0x000fea0003800200 */
.L_x_5:
[----:B------:R0:W-:Y:S02]  /*0500*/  STS [R2], R11 ;  /* 0x0000000b02007388 */ /* 0x0001e40000000800 */
.L_x_1:
[----:B------:R-:W-:Y:S05]  /*0510*/  BSYNC.RECONVERGENT B0 ;  /* 0x0000000000007941 */ /* 0x000fea0003800200 */
.L_x_0:
[----:B------:R-:W-:Y:S01]  /*0520*/  BAR.SYNC.DEFER_BLOCKING 0x0 ;  /* 0x0000000000007b1d */ /* 0x000fe20000010000 */
[----:B------:R-:W-:Y:S02]  /*0530*/  ISETP.GE.U32.AND P1, PT, R5, 0x2, PT ;  /* 0x000000020500780c */ /* 0x000fe40003f26070 */
[----:B------:R-:W-:-:S11]  /*0540*/  ISETP.NE.AND P0, PT, R3, RZ, PT ;  /* 0x000000ff0300720c */ /* 0x000fd60003f05270 */
[----:B------:R-:W-:Y:S05]  /*0550*/  @!P1 BRA `(.L_x_8) ;  /* 0x00000000002c9947 */ /* 0x000fea0003800000 */
.L_x_9:
[----:B------:R-:W-:-:S04]  /*0560*/  SHF.R.U32.HI R6, RZ, 0x1, R5 ;  /* 0x00000001ff067819 */ /* 0x000fc80000011605 */
[----:B------:R-:W-:-:S13]  /*0570*/  ISETP.GE.U32.AND P1, PT, R3, R6, PT ;  /* 0x000000060300720c */ /* 0x000fda0003f26070 */
[----:B------:R-:W-:Y:S01]  /*0580*/  @!P1 IMAD R4, R6, 0x4, R2 ;  /* 0x0000000406049824 */ /* 0x000fe200078e0202 */
[----:B------:R-:W-:Y:S05]  /*0590*/  @!P1 LDS R7, [R2] ;  /* 0x0000000002079984 */ /* 0x000fea0000000800 */
[----:B------:R-:W1:Y:S02]  /*05a0*/  @!P1 LDS R4, [R4] ;  /* 0x0000000004049984 */ /* 0x000e640000000800 */
[----:B-1----:R-:W-:-:S05]  /*05b0*/  @!P1 IMAD.IADD R7, R4, 0x1, R7 ;  /* 0x0000000104079824 */ /* 0x002fca00078e0207 */
[----:B------:R1:W-:Y:S01]  /*05c0*/  @!P1 STS [R2], R7 ;  /* 0x0000000702009388 */ /* 0x0003e20000000800 */
[----:B------:R-:W-:Y:S01]  /*05d0*/  BAR.SYNC.DEFER_BLOCKING 0x0 ;  /* 0x0000000000007b1d */ /* 0x000fe20000010000 */
[----:B------:R-:W-:Y:S01]  /*05e0*/  ISETP.GT.U32.AND P1, PT, R5, 0x3, PT ;  /* 0x000000030500780c */ /* 0x000fe20003f24070 */
[----:B------:R-:W-:-:S12]  /*05f0*/  IMAD.MOV.U32 R5, RZ, RZ, R6 ;  /* 0x000000ffff057224 */ /* 0x000fd800078e0006 */
[----:B-1----:R-:W-:Y:S05]  /*0600*/  @P1 BRA `(.L_x_9) ;  /* 0xfffffffc00d41947 */ /* 0x002fea000383ffff */
.L_x_8:
[----:B------:R-:W-:Y:S05]  /*0610*/  @P0 EXIT ;  /* 0x000000000000094d */ /* 0x000fea0003800000 */
[----:B------:R-:W1:Y:S01]  /*0620*/  S2UR UR5, SR_CgaCtaId ;  /* 0x00000000000579c3 */ /* 0x000e620000008800 */
[----:B------:R-:W-:-:S07]  /*0630*/  UMOV UR4, 0x400 ;  /* 0x0000040000047882 */ /* 0x000fce0000000000 */
[----:B0-----:R-:W0:Y:S01]  /*0640*/  LDC.64 R2, c[0x0][0x390] ;  /* 0x0000e400ff027b82 */ /* 0x001e220000000a00 */
[----:B-1----:R-:W-:Y:S01]  /*0650*/  ULEA UR4, UR5, UR4, 0x18 ;  /* 0x0000000405047291 */ /* 0x002fe2000f8ec0ff */
[----:B0-----:R-:W-:-:S08]  /*0660*/  IMAD.WIDE.U32 R2, R0, 0x4, R2 ;  /* 0x0000000400027825 */ /* 0x001fd000078e0002 */
[----:B------:R-:W0:Y:S02]  /*0670*/  LDS R5, [UR4] ;  /* 0x00000004ff057984 */ /* 0x000e240008000800 */
[----:B------:R-:W0:Y:S02]  /*0680*/  LDCU.64 UR4, c[0x0][0x358] ;  /* 0x00006b00ff0477ac */ /* 0x000e240008000a00 */
[----:B0-----:R-:W-:Y:S01]  /*0690*/  STG.E desc[UR4][R2.64], R5 ;  /* 0x0000000502007986 */ /* 0x001fe2000c101904 */
[----:B------:R-:W-:Y:S05]  /*06a0*/  EXIT ;  /* 0x000000000000794d */ /* 0x000fea0003800000 */
.L_x_10:
[----:B------:R-:W-:-:S00]  /*06b0*/  BRA `(.L_x_10) ;  /* 0xfffffffc00fc7947 */ /* 0x000fc0000383ffff */
[----:B------:R-:W-:-:S00]  /*06c0*/  NOP ;  /* 0x0000000000007918 */ /* 0x000fc00000000000 */
        /* <DEDUP_REMOVED lines=11> */
.L_x_19:


//--------------------- .text._Z3mulijjPj         --------------------------
	.section	.text._Z3mulijjPj,"ax",@progbits
	.align	128
        .global         _Z3mulijjPj
        .type           _Z3mulijjPj,@function
        .size           _Z3mulijjPj,(.L_x_20 - _Z3mulijjPj)
        .other          _Z3mulijjPj,@"STO_CUDA_ENTRY STV_DEFAULT"
_Z3mulijjPj:
.text._Z3mulijjPj:
[----:B------:R-:W-:Y:S01]  /*0000*/  LDC R1, c[0x0][0x37c] ;  /* 0x0000df00ff017b82 */ /* 0x000fe20000000800 */
[----:B------:R-:W0:Y:S07]  /*0010*/  S2R R0, SR_TID.X ;  /* 0x0000000000007919 */ /* 0x000e2e0000002100 */
[----:B------:R-:W0:Y:S01]  /*0020*/  S2UR UR4, SR_CTAID.X ;  /* 0x00000000000479c3 */ /* 0x000e220000002500 */
[----:B------:R-:W-:Y:S01]  /*0030*/  BSSY.RECONVERGENT B0, `(.L_x_11) ;  /* 0x000004f000007945 */ /* 0x000fe20003800200 */
[----:B------:R-:W-:-:S06]  /*0040*/  IMAD.MOV.U32 R9, RZ, RZ, RZ ;  /* 0x000000ffff097224 */ /* 0x000fcc00078e00ff */
[----:B------:R-:W0:Y:S08]  /*0050*/  LDC R3, c[0x0][0x360] ;  /* 0x0000d800ff037b82 */ /* 0x000e300000000800 */
[----:B------:R-:W1:Y:S01]  /*0060*/  LDC R5, c[0x0][0x380] ;  /* 0x0000e000ff057b82 */ /* 0x000e620000000800 */
[----:B0-----:R-:W-:Y:S01]  /*0070*/  IMAD R0, R3, UR4, R0 ;  /* 0x0000000403007c24 */ /* 0x001fe2000f8e0200 */
[----:B------:R-:W0:Y:S03]  /*0080*/  LDCU.64 UR4, c[0x0][0x358] ;  /* 0x00006b00ff0477ac */ /* 0x000e260008000a00 */
[----:B------:R-:W-:-:S05]  /*0090*/  IMAD.SHL.U32 R2, R0, 0x10, RZ ;  /* 0x0000001000027824 */ /* 0x000fca00078e00ff */
[----:B-1----:R-:W-:-:S04]  /*00a0*/  VIADDMNMX R5, R2, 0x10, R5, PT ;  /* 0x0000001002057846 */ /* 0x002fc80003800105 */
[----:B------:R-:W-:-:S13]  /*00b0*/  ISETP.GE.AND P0, PT, R2, R5, PT ;  /* 0x000000050200720c */ /* 0x000fda0003f06270 */
[----:B0-----:R-:W-:Y:S05]  /*00c0*/  @P0 BRA `(.L_x_12) ;  /* 0x0000000400140947 */ /* 0x001fea0003800000 */
[----:B------:R-:W-:Y:S01]  /*00d0*/  IMAD.MOV.U32 R6, RZ, RZ, R2 ;  /* 0x000000ffff067224 */ /* 0x000fe200078e0002 */
[----:B------:R-:W-:Y:S01]  /*00e0*/  BSSY.RECONVERGENT B1, `(.L_x_13) ;  /* 0x0000033000017945 */ /* 0x000fe20003800200 */
[----:B------:R-:W-:Y:S02]  /*00f0*/  IMAD.MOV.U32 R9, RZ, RZ, RZ ;  /* 0x000000ffff097224 */ /* 0x000fe400078e00ff */
[----:B------:R-:W-:-:S05]  /*0100*/  IMAD.IADD R2, R6, 0x1, -R5 ;  /* 0x0000000106027824 */ /* 0x000fca00078e0a05 */
[----:B------:R-:W-:Y:S02]  /*0110*/  ISETP.GT.U32.AND P0, PT, R2, -0x4, PT ;  /* 0xfffffffc0200780c */ /* 0x000fe40003f04070 */
[----:B------:R-:W-:-:S11]  /*0120*/  LOP3.LUT R2, R5, 0x3, RZ, 0xc0, !PT ;  /* 0x0000000305027812 */ /* 0x000fd600078ec0ff */
[----:B------:R-:W-:Y:S05]  /*0130*/  @P0 BRA `(.L_x_14) ;  /* 0x0000000000b40947 */ /* 0x000fea0003800000 */
[----:B------:R-:W0:Y:S01]  /*0140*/  LDC R3, c[0x0][0x384] ;  /* 0x0000e100ff037b82 */ /* 0x000e220000000800 */
[----:B------:R-:W-:Y:S01]  /*0150*/  BSSY.RECONVERGENT B2, `(.L_x_15) ;  /* 0x000002a000027945 */ /* 0x000fe20003800200 */
[----:B------:R-:W-:Y:S01]  /*0160*/  IADD3 R5, PT, PT, -R5, R6, R2 ;  /* 0x0000000605057210 */ /* 0x000fe20007ffe102 */
[----:B------:R-:W-:Y:S02]  /*0170*/  VIADD R7, R6, 0x1 ;  /* 0x0000000106077836 */ /* 0x000fe40000000000 */
[----:B------:R-:W-:-:S03]  /*0180*/  IMAD.MOV.U32 R9, RZ, RZ, RZ ;  /* 0x000000ffff097224 */ /* 0x000fc600078e00ff */
[----:B------:R-:W1:Y:S01]  /*0190*/  LDC R4, c[0x0][0x388] ;  /* 0x0000e200ff047b82 */ /* 0x000e620000000800 */
[----:B0-----:R-:W-:Y:S02]  /*01a0*/  LOP3.LUT R8, R3, 0x1f, RZ, 0xc0, !PT ;  /* 0x0000001f03087812 */ /* 0x001fe400078ec0ff */
[----:B-1----:R-:W-:-:S07]  /*01b0*/  LOP3.LUT R6, R4, 0x1f, RZ, 0xc0, !PT ;  /* 0x0000001f04067812 */ /* 0x002fce00078ec0ff */
.L_x_16:
[C---:B------:R-:W-:Y:S01]  /*01c0*/  VIADD R11, R7.reuse, 0xffffffff ;  /* 0xffffffff070b7836 */ /* 0x040fe20000000000 */
[CC--:B------:R-:W-:Y:S01]  /*01d0*/  SHF.L.W.U32.HI R12, R7.reuse, R8.reuse, R7 ;  /* 0x00000008070c7219 */ /* 0x0c0fe20000010e07 */
[----:B------:R-:W-:Y:S02]  /*01e0*/  VIADD R13, R7, 0x1 ;  /* 0x00000001070d7836 */ /* 0x000fe40000000000 */
[----:B------:R-:W-:Y:S01]  /*01f0*/  VIADD R5, R5, 0x4 ;  /* 0x0000000405057836 */ /* 0x000fe20000000000 */
[C---:B------:R-:W-:Y:S01]  /*0200*/  SHF.L.W.U32.HI R10, R11.reuse, R8, R11 ;  /* 0x000000080b0a7219 */ /* 0x040fe20000010e0b */
[----:B------:R-:W-:Y:S01]  /*0210*/  IMAD.IADD R12, R12, 0x1, R3 ;  /* 0x000000010c0c7824 */ /* 0x000fe200078e0203 */
[----:B------:R-:W-:Y:S02]  /*0220*/  SHF.L.W.U32.HI R11, R11, R6, R11 ;  /* 0x000000060b0b7219 */ /* 0x000fe40000010e0b */
[-C--:B------:R-:W-:Y:S02]  /*0230*/  IADD3 R10, PT, PT, R10, R3.reuse, RZ ;  /* 0x000000030a0a7210 */ /* 0x080fe40007ffe0ff */
[----:B------:R-:W-:Y:S01]  /*0240*/  SHF.L.W.U32.HI R14, R13, R8, R13 ;  /* 0x000000080d0e7219 */ /* 0x000fe20000010e0d */
[----:B------:R-:W-:Y:S01]  /*0250*/  IMAD.IADD R11, R11, 0x1, R4 ;  /* 0x000000010b0b7824 */ /* 0x000fe200078e0204 */
[----:B------:R-:W-:-:S02]  /*0260*/  LOP3.LUT R10, R10, R3, RZ, 0x3c, !PT ;  /* 0x000000030a0a7212 */ /* 0x000fc400078e3cff */
[----:B------:R-:W-:Y:S02]  /*0270*/  SHF.L.W.U32.HI R13, R13, R6, R13 ;  /* 0x000000060d0d7219 */ /* 0x000fe40000010e0d */
[----:B------:R-:W-:Y:S02]  /*0280*/  LOP3.LUT R11, R11, R4, RZ, 0x3c, !PT ;  /* 0x000000040b0b7212 */ /* 0x000fe400078e3cff */
[----:B------:R-:W-:Y:S01]  /*0290*/  ISETP.NE.AND P0, PT, R5, RZ, PT ;  /* 0x000000ff0500720c */ /* 0x000fe20003f05270 */
[--C-:B------:R-:W-:Y:S01]  /*02a0*/  IMAD.IADD R13, R13, 0x1, R4.reuse ;  /* 0x000000010d0d7824 */ /* 0x100fe200078e0204 */
[----:B------:R-:W-:Y:S01]  /*02b0*/  IADD3 R14, PT, PT, R14, R3, RZ ;  /* 0x000000030e0e7210 */ /* 0x000fe20007ffe0ff */
[----:B------:R-:W-:Y:S01]  /*02c0*/  IMAD R10, R10, R11, R9 ;  /* 0x0000000b0a0a7224 */ /* 0x000fe200078e0209 */
[C---:B------:R-:W-:Y:S01]  /*02d0*/  SHF.L.W.U32.HI R11, R7.reuse, R6, R7 ;  /* 0x00000006070b7219 */ /* 0x040fe20000010e07 */
[C---:B------:R-:W-:Y:S01]  /*02e0*/  VIADD R9, R7.reuse, 0x2 ;  /* 0x0000000207097836 */ /* 0x040fe20000000000 */
[----:B------:R-:W-:Y:S01]  /*02f0*/  LOP3.LUT R14, R14, R3, RZ, 0x3c, !PT ;  /* 0x000000030e0e7212 */ /* 0x000fe200078e3cff */
[----:B------:R-:W-:Y:S01]  /*0300*/  VIADD R7, R7, 0x4 ;  /* 0x0000000407077836 */ /* 0x000fe20000000000 */
[----:B------:R-:W-:Y:S01]  /*0310*/  LOP3.LUT R13, R13, R4, RZ, 0x3c, !PT ;  /* 0x000000040d0d7212 */ /* 0x000fe200078e3cff */
[----:B------:R-:W-:Y:S01]  /*0320*/  IMAD.IADD R11, R11, 0x1, R4 ;  /* 0x000000010b0b7824 */ /* 0x000fe200078e0204 */
[----:B------:R-:W-:-:S02]  /*0330*/  SHF.L.W.U32.HI R16, R9, R8, R9 ;  /* 0x0000000809107219 */ /* 0x000fc40000010e09 */
[----:B------:R-:W-:Y:S02]  /*0340*/  SHF.L.W.U32.HI R15, R9, R6, R9 ;  /* 0x00000006090f7219 */ /* 0x000fe40000010e09 */
[----:B------:R-:W-:Y:S01]  /*0350*/  LOP3.LUT R9, R12, R3, RZ, 0x3c, !PT ;  /* 0x000000030c097212 */ /* 0x000fe200078e3cff */
[----:B------:R-:W-:Y:S01]  /*0360*/  IMAD.IADD R16, R16, 0x1, R3 ;  /* 0x0000000110107824 */ /* 0x000fe200078e0203 */
[----:B------:R-:W-:Y:S01]  /*0370*/  LOP3.LUT R11, R11, R4, RZ, 0x3c, !PT ;  /* 0x000000040b0b7212 */ /* 0x000fe200078e3cff */
[----:B------:R-:W-:-:S03]  /*0380*/  IMAD.IADD R15, R15, 0x1, R4 ;  /* 0x000000010f0f7824 */ /* 0x000fc600078e0204 */
[----:B------:R-:W-:Y:S01]  /*0390*/  LOP3.LUT R16, R16, R3, RZ, 0x3c, !PT ;  /* 0x0000000310107212 */ /* 0x000fe200078e3cff */
[----:B------:R-:W-:Y:S01]  /*03a0*/  IMAD R9, R9, R11, R10 ;  /* 0x0000000b09097224 */ /* 0x000fe200078e020a */
[----:B------:R-:W-:-:S03]  /*03b0*/  LOP3.LUT R15, R15, R4, RZ, 0x3c, !PT ;  /* 0x000000040f0f7212 */ /* 0x000fc600078e3cff */
[----:B------:R-:W-:-:S04]  /*03c0*/  IMAD R9, R14, R13, R9 ;  /* 0x0000000d0e097224 */ /* 0x000fc800078e0209 */
[----:B------:R-:W-:Y:S01]  /*03d0*/  IMAD R9, R16, R15, R9 ;  /* 0x0000000f10097224 */ /* 0x000fe200078e0209 */
[----:B------:R-:W-:Y:S06]  /*03e0*/  @P0 BRA `(.L_x_16) ;  /* 0xfffffffc00740947 */ /* 0x000fec000383ffff */
[----:B------:R-:W-:Y:S05]  /*03f0*/  BSYNC.RECONVERGENT B2 ;  /* 0x0000000000027941 */ /* 0x000fea0003800200 */
.L_x_15:
[----:B------:R-:W-:-:S07]  /*0400*/  VIADD R6, R7, 0xffffffff ;  /* 0xffffffff07067836 */ /* 0x000fce0000000000 */
.L_x_14:
[----:B------:R-:W-:Y:S05]  /*0410*/  BSYNC.RECONVERGENT B1 ;  /* 0x0000000000017941 */ /* 0x000fea0003800200 */
.L_x_13:
[----:B------:R-:W-:-:S13]  /*0420*/  ISETP.NE.AND P0, PT, R2, RZ, PT ;  /* 0x000000ff0200720c */ /* 0x000fda0003f05270 */
[----:B------:R-:W-:Y:S05]  /*0430*/  @!P0 BRA `(.L_x_12) ;  /* 0x0000000000388947 */ /* 0x000fea0003800000 */
[----:B------:R-:W0:Y:S01]  /*0440*/  LDC R8, c[0x0][0x384] ;  /* 0x0000e100ff087b82 */ /* 0x000e220000000800 */
[----:B------:R-:W-:-:S07]  /*0450*/  IADD3 R2, PT, PT, -R2, RZ, RZ ;  /* 0x000000ff02027210 */ /* 0x000fce0007ffe1ff */
[----:B------:R-:W1:Y:S02]  /*0460*/  LDC R7, c[0x0][0x388] ;  /* 0x0000e200ff077b82 */ /* 0x000e640000000800 */
.L_x_17:
        /* <DEDUP_REMOVED lines=11> */
.L_x_12:
[----:B------:R-:W-:Y:S05]  /*0520*/  BSYNC.RECONVERGENT B0 ;  /* 0x0000000000007941 */ /* 0x000fea0003800200 */
.L_x_11:
[----:B------:R-:W0:Y:S02]  /*0530*/  LDC.64 R2, c[0x0][0x390] ;  /* 0x0000e400ff027b82 */ /* 0x000e240000000a00 */
[----:B0-----:R-:W-:-:S05]  /*0540*/  IMAD.WIDE R2, R0, 0x4, R2 ;  /* 0x0000000400027825 */ /* 0x001fca00078e0202 */
[----:B------:R-:W-:Y:S01]  /*0550*/  STG.E desc[UR4][R2.64], R9 ;  /* 0x0000000902007986 */ /* 0x000fe2000c101904 */
[----:B------:R-:W-:Y:S05]  /*0560*/  EXIT ;  /* 0x000000000000794d */ /* 0x000fea0003800000 */
.L_x_18:
        /* <DEDUP_REMOVED lines=9> */
.L_x_20:


//--------------------- .nv.shared._Z10mul_reduceijjPj --------------------------
	.section	.nv.shared._Z10mul_reduceijjPj,"aw",@nobits
	.sectionflags	@""
	.align	4
.nv.shared._Z10mul_reduceijjPj:
	.zero		2048


//--------------------- .nv.shared.reserved.0     --------------------------
	.section	.nv.shared.reserved.0,"aw",@nobits
	.weak		__nv_reservedSMEM_offset_0_alias
	.size		__nv_reservedSMEM_offset_0_alias, 0, 64
	.other		__nv_reservedSMEM_offset_0_alias,@"STO_CUDA_RESERVED_SHARED STV_DEFAULT"
__nv_reservedSMEM_offset_0_alias:
	.zero		0
	.zero		64


//--------------------- .nv.constant0._Z10mul_reduceijjPj --------------------------
	.section	.nv.constant0._Z10mul_reduceijjPj,"a",@progbits
	.sectionflags	@""
	.align	4
.nv.constant0._Z10mul_reduceijjPj:
	.zero		920


//--------------------- .nv.constant0._Z3mulijjPj --------------------------
	.section	.nv.constant0._Z3mulijjPj,"a",@progbits
	.sectionflags	@""
	.align	4
.nv.constant0._Z3mulijjPj:
	.zero		920


//--------------------- SYMBOLS --------------------------

	.type		.nv.reservedSmem.offset0,@object
	.size		.nv.reservedSmem.offset0,0x4
	.type		.nv.reservedSmem.cap,@object
	.size		.nv.reservedSmem.cap,0x4
